	.headerflags	@"EF_CUDA_TEXMODE_UNIFIED EF_CUDA_64BIT_ADDRESS EF_CUDA_ACCELERATORS EF_CUDA_SM90 EF_CUDA_VIRTUAL_SM(EF_CUDA_SM90)"
	.elftype	@"ET_EXEC"


//--------------------- .nv.info                  --------------------------
	.section	.nv.info,"",@"SHT_CUDA_INFO"
	.align	4


	//----- nvinfo : EIATTR_REGCOUNT
	.align		4
        /*0000*/ 	.byte	0x04, 0x2f
        /*0002*/ 	.short	(.L_1 - .L_0)
	.align		4
.L_0:
        /*0004*/ 	.word	index@(triton_poi_fused_convolution_max_pool2d_with_indices_relu_22)
        /*0008*/ 	.word	0x00000020


	//----- nvinfo : EIATTR_MIN_STACK_SIZE
	.align		4
.L_1:
        /*000c*/ 	.byte	0x04, 0x12
        /*000e*/ 	.short	(.L_3 - .L_2)
	.align		4
.L_2:
        /*0010*/ 	.word	index@(triton_poi_fused_convolution_max_pool2d_with_indices_relu_22)
        /*0014*/ 	.word	0x00000000


	//----- nvinfo : EIATTR_FRAME_SIZE
	.align		4
.L_3:
        /*0018*/ 	.byte	0x04, 0x11
        /*001a*/ 	.short	(.L_5 - .L_4)
	.align		4
.L_4:
        /*001c*/ 	.word	index@(triton_poi_fused_convolution_max_pool2d_with_indices_relu_22)
        /*0020*/ 	.word	0x00000000


	//----- nvinfo : EIATTR_MIN_STACK_SIZE
	.align		4
.L_5:
        /*0024*/ 	.byte	0x04, 0x12
        /*0026*/ 	.short	(.L_7 - .L_6)
	.align		4
.L_6:
        /*0028*/ 	.word	index@(triton_poi_fused_convolution_max_pool2d_with_indices_relu_22)
        /*002c*/ 	.word	0x00000000
.L_7:


//--------------------- .nv.info.triton_poi_fused_convolution_max_pool2d_with_indices_relu_22 --------------------------
	.section	.nv.info.triton_poi_fused_convolution_max_pool2d_with_indices_relu_22,"",@"SHT_CUDA_INFO"
	.sectionflags	@""
	.align	4


	//----- nvinfo : EIATTR_CUDA_API_VERSION
	.align		4
        /*0000*/ 	.byte	0x04, 0x37
        /*0002*/ 	.short	(.L_9 - .L_8)
.L_8:
        /*0004*/ 	.word	0x0000007c


	//----- nvinfo : EIATTR_KPARAM_INFO
	.align		4
.L_9:
        /*0008*/ 	.byte	0x04, 0x17
        /*000a*/ 	.short	(.L_11 - .L_10)
.L_10:
        /*000c*/ 	.word	0x00000000
        /*0010*/ 	.short	0x0004
        /*0012*/ 	.short	0x001c
        /*0014*/ 	.byte	0x00, 0xf0, 0x11, 0x00


	//----- nvinfo : EIATTR_KPARAM_INFO
	.align		4
.L_11:
        /*0018*/ 	.byte	0x04, 0x17
        /*001a*/ 	.short	(.L_13 - .L_12)
.L_12:
        /*001c*/ 	.word	0x00000000
        /*0020*/ 	.short	0x0003
        /*0022*/ 	.short	0x0018
        /*0024*/ 	.byte	0x00, 0xf0, 0x11, 0x00


	//----- nvinfo : EIATTR_KPARAM_INFO
	.align		4
.L_13:
        /*0028*/ 	.byte	0x04, 0x17
        /*002a*/ 	.short	(.L_15 - .L_14)
.L_14:
        /*002c*/ 	.word	0x00000000
        /*0030*/ 	.short	0x0002
        /*0032*/ 	.short	0x0010
        /*0034*/ 	.byte	0x00, 0xf4, 0x21, 0x00


	//----- nvinfo : EIATTR_KPARAM_INFO
	.align		4
.L_15:
        /*0038*/ 	.byte	0x04, 0x17
        /*003a*/ 	.short	(.L_17 - .L_16)
.L_16:
        /*003c*/ 	.word	0x00000000
        /*0040*/ 	.short	0x0001
        /*0042*/ 	.short	0x0008
        /*0044*/ 	.byte	0x00, 0xf4, 0x21, 0x00


	//----- nvinfo : EIATTR_KPARAM_INFO
	.align		4
.L_17:
        /*0048*/ 	.byte	0x04, 0x17
        /*004a*/ 	.short	(.L_19 - .L_18)
.L_18:
        /*004c*/ 	.word	0x00000000
        /*0050*/ 	.short	0x0000
        /*0052*/ 	.short	0x0000
        /*0054*/ 	.byte	0x00, 0xf4, 0x21, 0x00


	//----- nvinfo : EIATTR_SPARSE_MMA_MASK
	.align		4
.L_19:
        /*0058*/ 	.byte	0x03, 0x50
        /*005a*/ 	.short	0x0000


	//----- nvinfo : EIATTR_MAXREG_COUNT
	.align		4
        /*005c*/ 	.byte	0x03, 0x1b
        /*005e*/ 	.short	0x00ff


	//----- nvinfo : EIATTR_EXIT_INSTR_OFFSETS
	.align		4
        /*0060*/ 	.byte	0x04, 0x1c
        /*0062*/ 	.short	(.L_21 - .L_20)


	//   ....[0]....
.L_20:
        /*0064*/ 	.word	0x00000c80


	//   ....[1]....
        /*0068*/ 	.word	0x00000ca0


	//----- nvinfo : EIATTR_REQNTID
	.align		4
.L_21:
        /*006c*/ 	.byte	0x04, 0x10
        /*006e*/ 	.short	(.L_23 - .L_22)
.L_22:
        /*0070*/ 	.word	0x00000100
        /*0074*/ 	.word	0x00000001
        /*0078*/ 	.word	0x00000001


	//----- nvinfo : EIATTR_CBANK_PARAM_SIZE
	.align		4
.L_23:
        /*007c*/ 	.byte	0x03, 0x19
        /*007e*/ 	.short	0x0020


	//----- nvinfo : EIATTR_PARAM_CBANK
	.align		4
        /*0080*/ 	.byte	0x04, 0x0a
        /*0082*/ 	.short	(.L_25 - .L_24)
	.align		4
.L_24:
        /*0084*/ 	.word	index@(.nv.constant0.triton_poi_fused_convolution_max_pool2d_with_indices_relu_22)
        /*0088*/ 	.short	0x0210
        /*008a*/ 	.short	0x0020


	//----- nvinfo : EIATTR_SW_WAR
	.align		4
.L_25:
        /*008c*/ 	.byte	0x04, 0x36
        /*008e*/ 	.short	(.L_27 - .L_26)
.L_26:
        /*0090*/ 	.word	0x00000008
.L_27:


//--------------------- .nv.callgraph             --------------------------
	.section	.nv.callgraph,"",@"SHT_CUDA_CALLGRAPH"
	.align	4
	.sectionentsize	8
	.align		4
        /*0000*/ 	.word	0x00000000
	.align		4
        /*0004*/ 	.word	0xffffffff
	.align		4
        /*0008*/ 	.word	0x00000000
	.align		4
        /*000c*/ 	.word	0xfffffffe
	.align		4
        /*0010*/ 	.word	0x00000000
	.align		4
        /*0014*/ 	.word	0xfffffffd
	.align		4
        /*0018*/ 	.word	0x00000000
	.align		4
        /*001c*/ 	.word	0xfffffffc


//--------------------- .text.triton_poi_fused_convolution_max_pool2d_with_indices_relu_22 --------------------------
	.section	.text.triton_poi_fused_convolution_max_pool2d_with_indices_relu_22,"ax",@progbits
	.sectionflags	@"SHF_BARRIERS=1"
	.align	128
        .global         triton_poi_fused_convolution_max_pool2d_with_indices_relu_22
        .type           triton_poi_fused_convolution_max_pool2d_with_indices_relu_22,@function
        .size           triton_poi_fused_convolution_max_pool2d_with_indices_relu_22,(.L_x_1 - triton_poi_fused_convolution_max_pool2d_with_indices_relu_22)
        .other          triton_poi_fused_convolution_max_pool2d_with_indices_relu_22,@"STO_CUDA_ENTRY STV_DEFAULT"
triton_poi_fused_convolution_max_pool2d_with_indices_relu_22:
.text.triton_poi_fused_convolution_max_pool2d_with_indices_relu_22:
[----:B------:R-:W0:Y:S01]  /*0000*/  LDC R1, c[0x0][0x28] ;  /* 0x00000a00ff017b82 */ /* 0x000e220000000800 */
[----:B------:R-:W1:Y:S07]  /*0010*/  S2R R3, SR_TID.X ;  /* 0x0000000000037919 */ /* 0x000e6e0000002100 */
[----:B------:R-:W2:Y:S01]  /*0020*/  S2UR UR4, SR_CTAID.Y ;  /* 0x00000000000479c3 */ /* 0x000ea20000002600 */
[----:B------:R-:W-:Y:S01]  /*0030*/  ULDC.64 UR6, c[0x0][0x208] ;  /* 0x0000820000067ab9 */ /* 0x000fe20000000a00 */
[----:B------:R-:W-:Y:S01]  /*0040*/  CS2R R24, SRZ ;  /* 0x0000000000187805 */ /* 0x000fe2000001ff00 */
[----:B------:R-:W2:Y:S01]  /*0050*/  S2R R4, SR_CTAID.Z ;  /* 0x0000000000047919 */ /* 0x000ea20000002700 */
[----:B------:R-:W3:Y:S04]  /*0060*/  S2R R2, SR_CTAID.X ;  /* 0x0000000000027919 */ /* 0x000ee80000002500 */
[----:B------:R-:W2:Y:S08]  /*0070*/  LDC R5, c[0x0][0x10] ;  /* 0x00000400ff057b82 */ /* 0x000eb00000000800 */
[----:B------:R-:W4:Y:S01]  /*0080*/  LDC.64 R12, c[0x0][0x210] ;  /* 0x00008400ff0c7b82 */ /* 0x000f220000000a00 */
[----:B-1----:R-:W-:Y:S01]  /*0090*/  SHF.R.U32.HI R0, RZ, 0x4, R3 ;  /* 0x00000004ff007819 */ /* 0x002fe20000011603 */
[----:B--2---:R-:W-:-:S03]  /*00a0*/  IMAD R4, R4, R5, UR4 ;  /* 0x0000000404047e24 */ /* 0x004fc6000f8e0205 */
[----:B------:R-:W-:Y:S01]  /*00b0*/  SGXT.U32 R5, R0, 0x4 ;  /* 0x000000040005781a */ /* 0x000fe20000000000 */
[----:B---3--:R-:W-:-:S03]  /*00c0*/  IMAD.SHL.U32 R2, R2, 0x10, RZ ;  /* 0x0000001002027824 */ /* 0x008fc600078e00ff */
[----:B------:R-:W-:Y:S02]  /*00d0*/  PRMT R5, R5, 0x6540, R4 ;  /* 0x0000654005057816 */ /* 0x000fe40000000004 */
[----:B------:R-:W-:Y:S02]  /*00e0*/  LOP3.LUT R0, R2, 0xf, R3, 0xf8, !PT ;  /* 0x0000000f02007812 */ /* 0x000fe400078ef803 */
[C---:B------:R-:W-:Y:S02]  /*00f0*/  LOP3.LUT R6, R5.reuse, 0x10, RZ, 0xfc, !PT ;  /* 0x0000001005067812 */ /* 0x040fe400078efcff */
[----:B------:R-:W-:Y:S01]  /*0100*/  ISETP.GE.AND P0, PT, R0, 0x9, PT ;  /* 0x000000090000780c */ /* 0x000fe20003f06270 */
[C---:B------:R-:W-:Y:S01]  /*0110*/  IMAD R29, R5.reuse, 0x9, R0 ;  /* 0x00000009051d7824 */ /* 0x040fe200078e0200 */
[----:B------:R-:W-:Y:S01]  /*0120*/  LOP3.LUT R7, R5, 0x20, RZ, 0xfc, !PT ;  /* 0x0000002005077812 */ /* 0x000fe200078efcff */
[----:B------:R-:W-:Y:S01]  /*0130*/  IMAD.MOV.U32 R0, RZ, RZ, RZ ;  /* 0x000000ffff007224 */ /* 0x000fe200078e00ff */
[----:B------:R-:W-:Y:S01]  /*0140*/  ISETP.LT.AND P1, PT, R6, 0x20000, !P0 ;  /* 0x000200000600780c */ /* 0x000fe20004721270 */
[----:B------:R-:W-:Y:S01]  /*0150*/  VIADD R11, R29, 0x90 ;  /* 0x000000901d0b7836 */ /* 0x000fe20000000000 */
[----:B------:R-:W-:Y:S01]  /*0160*/  LOP3.LUT R8, R5, 0x30, RZ, 0xfc, !PT ;  /* 0x0000003005087812 */ /* 0x000fe200078efcff */
[----:B------:R-:W-:Y:S01]  /*0170*/  VIADD R17, R29, 0x120 ;  /* 0x000001201d117836 */ /* 0x000fe20000000000 */
[----:B------:R-:W-:Y:S01]  /*0180*/  ISETP.LT.AND P3, PT, R7, 0x20000, !P0 ;  /* 0x000200000700780c */ /* 0x000fe20004761270 */
[----:B----4-:R-:W-:Y:S01]  /*0190*/  IMAD.WIDE R10, R11, 0x4, R12 ;  /* 0x000000040b0a7825 */ /* 0x010fe200078e020c */
[----:B------:R-:W-:-:S02]  /*01a0*/  LOP3.LUT R6, R5, 0x40, RZ, 0xfc, !PT ;  /* 0x0000004005067812 */ /* 0x000fc400078efcff */
[----:B------:R-:W-:Y:S01]  /*01b0*/  ISETP.LT.AND P2, PT, R8, 0x20000, !P0 ;  /* 0x000200000800780c */ /* 0x000fe20004741270 */
[----:B------:R-:W-:Y:S01]  /*01c0*/  VIADD R19, R29, 0x1b0 ;  /* 0x000001b01d137836 */ /* 0x000fe20000000000 */
[----:B------:R-:W-:Y:S01]  /*01d0*/  LOP3.LUT R7, R5, 0x50, RZ, 0xfc, !PT ;  /* 0x0000005005077812 */ /* 0x000fe200078efcff */
[--C-:B------:R-:W-:Y:S01]  /*01e0*/  IMAD.WIDE R16, R17, 0x4, R12.reuse ;  /* 0x0000000411107825 */ /* 0x100fe200078e020c */
[----:B------:R-:W-:Y:S01]  /*01f0*/  LOP3.LUT R8, R5, 0x60, RZ, 0xfc, !PT ;  /* 0x0000006005087812 */ /* 0x000fe200078efcff */
[----:B------:R1:W2:Y:S01]  /*0200*/  @P1 LDG.E.EL R0, desc[UR6][R10.64] ;  /* 0x000000060a001981 */ /* 0x0002a2000c2e1900 */
[----:B------:R-:W-:Y:S01]  /*0210*/  ISETP.LT.AND P6, PT, R6, 0x20000, !P0 ;  /* 0x000200000600780c */ /* 0x000fe200047c1270 */
[----:B------:R-:W-:Y:S01]  /*0220*/  IMAD.MOV.U32 R6, RZ, RZ, RZ ;  /* 0x000000ffff067224 */ /* 0x000fe200078e00ff */
[----:B------:R-:W-:Y:S01]  /*0230*/  ISETP.LT.AND P5, PT, R7, 0x20000, !P0 ;  /* 0x000200000700780c */ /* 0x000fe200047a1270 */
[----:B------:R-:W-:Y:S01]  /*0240*/  VIADD R9, R29, 0x240 ;  /* 0x000002401d097836 */ /* 0x000fe20000000000 */
[----:B------:R-:W-:Y:S01]  /*0250*/  ISETP.LT.AND P4, PT, R8, 0x20000, !P0 ;  /* 0x000200000800780c */ /* 0x000fe20004781270 */
[----:B------:R-:W-:Y:S01]  /*0260*/  IMAD.WIDE R18, R19, 0x4, R12 ;  /* 0x0000000413127825 */ /* 0x000fe200078e020c */
[C---:B------:R-:W-:Y:S01]  /*0270*/  LOP3.LUT R7, R5.reuse, 0x70, RZ, 0xfc, !PT ;  /* 0x0000007005077812 */ /* 0x040fe200078efcff */
[----:B------:R3:W4:Y:S01]  /*0280*/  @P3 LDG.E.EL R6, desc[UR6][R16.64] ;  /* 0x0000000610063981 */ /* 0x000722000c2e1900 */
[----:B------:R-:W-:Y:S01]  /*0290*/  LOP3.LUT R8, R5, 0x80, RZ, 0xfc, !PT ;  /* 0x0000008005087812 */ /* 0x000fe200078efcff */
[----:B------:R-:W-:Y:S01]  /*02a0*/  VIADD R15, R29, 0x2d0 ;  /* 0x000002d01d0f7836 */ /* 0x000fe20000000000 */
[----:B------:R-:W-:-:S02]  /*02b0*/  ISETP.LT.AND P1, PT, R7, 0x20000, !P0 ;  /* 0x000200000700780c */ /* 0x000fc40004721270 */
[----:B------:R-:W-:Y:S02]  /*02c0*/  CS2R R22, SRZ ;  /* 0x0000000000167805 */ /* 0x000fe4000001ff00 */
[----:B------:R-:W-:Y:S01]  /*02d0*/  ISETP.LT.AND P3, PT, R8, 0x20000, !P0 ;  /* 0x000200000800780c */ /* 0x000fe20004761270 */
[--C-:B------:R-:W-:Y:S01]  /*02e0*/  IMAD.WIDE R8, R9, 0x4, R12.reuse ;  /* 0x0000000409087825 */ /* 0x100fe200078e020c */
[C---:B------:R-:W-:Y:S01]  /*02f0*/  LOP3.LUT R7, R5.reuse, 0x90, RZ, 0xfc, !PT ;  /* 0x0000009005077812 */ /* 0x040fe200078efcff */
[----:B------:R5:W4:Y:S01]  /*0300*/  @P2 LDG.E.EL R25, desc[UR6][R18.64] ;  /* 0x0000000612192981 */ /* 0x000b22000c2e1900 */
[----:B-1----:R-:W-:Y:S01]  /*0310*/  LOP3.LUT R10, R5, 0xa0, RZ, 0xfc, !PT ;  /* 0x000000a0050a7812 */ /* 0x002fe200078efcff */
[----:B------:R-:W-:Y:S01]  /*0320*/  IMAD.WIDE R14, R15, 0x4, R12 ;  /* 0x000000040f0e7825 */ /* 0x000fe200078e020c */
[----:B------:R-:W-:Y:S01]  /*0330*/  ISETP.LT.AND P2, PT, R7, 0x20000, !P0 ;  /* 0x000200000700780c */ /* 0x000fe20004741270 */
[----:B------:R-:W4:Y:S01]  /*0340*/  @P6 LDG.E.EL R24, desc[UR6][R8.64] ;  /* 0x0000000608186981 */ /* 0x000f22000c2e1900 */
[----:B------:R-:W-:Y:S01]  /*0350*/  LOP3.LUT R7, R5, 0xb0, RZ, 0xfc, !PT ;  /* 0x000000b005077812 */ /* 0x000fe200078efcff */
[----:B------:R-:W-:-:S02]  /*0360*/  VIADD R21, R29, 0x480 ;  /* 0x000004801d157836 */ /* 0x000fc40000000000 */
[C---:B---3--:R-:W-:Y:S02]  /*0370*/  VIADD R17, R29.reuse, 0x3f0 ;  /* 0x000003f01d117836 */ /* 0x048fe40000000000 */
[----:B-----5:R-:W-:Y:S01]  /*0380*/  VIADD R19, R29, 0x360 ;  /* 0x000003601d137836 */ /* 0x020fe20000000000 */
[----:B------:R-:W-:Y:S01]  /*0390*/  ISETP.LT.AND P6, PT, R10, 0x20000, !P0 ;  /* 0x000200000a00780c */ /* 0x000fe200047c1270 */
[----:B------:R1:W3:Y:S01]  /*03a0*/  @P5 LDG.E.EL R23, desc[UR6][R14.64] ;  /* 0x000000060e175981 */ /* 0x0002e2000c2e1900 */
[----:B------:R-:W-:Y:S01]  /*03b0*/  CS2R R10, SRZ ;  /* 0x00000000000a7805 */ /* 0x000fe2000001ff00 */
[--C-:B------:R-:W-:Y:S01]  /*03c0*/  IMAD.WIDE R18, R19, 0x4, R12.reuse ;  /* 0x0000000413127825 */ /* 0x100fe200078e020c */
[----:B------:R-:W-:Y:S02]  /*03d0*/  ISETP.LT.AND P5, PT, R7, 0x20000, !P0 ;  /* 0x000200000700780c */ /* 0x000fe400047a1270 */
[----:B------:R-:W-:Y:S01]  /*03e0*/  LOP3.LUT R7, R5, 0xc0, RZ, 0xfc, !PT ;  /* 0x000000c005077812 */ /* 0x000fe200078efcff */
[--C-:B------:R-:W-:Y:S01]  /*03f0*/  IMAD.WIDE R16, R17, 0x4, R12.reuse ;  /* 0x0000000411107825 */ /* 0x100fe200078e020c */
[----:B------:R-:W5:Y:S03]  /*0400*/  @P4 LDG.E.EL R22, desc[UR6][R18.64] ;  /* 0x0000000612164981 */ /* 0x000f66000c2e1900 */
[----:B-1----:R-:W-:Y:S01]  /*0410*/  IMAD.WIDE R14, R21, 0x4, R12 ;  /* 0x00000004150e7825 */ /* 0x002fe200078e020c */
[----:B------:R1:W5:Y:S03]  /*0420*/  @P1 LDG.E.EL R11, desc[UR6][R16.64] ;  /* 0x00000006100b1981 */ /* 0x000366000c2e1900 */
[----:B------:R-:W-:-:S02]  /*0430*/  VIADD R21, R29, 0x510 ;  /* 0x000005101d157836 */ /* 0x000fc40000000000 */
[----:B------:R-:W-:Y:S01]  /*0440*/  IMAD.MOV.U32 R9, RZ, RZ, RZ ;  /* 0x000000ffff097224 */ /* 0x000fe200078e00ff */
[----:B------:R-:W-:Y:S01]  /*0450*/  ISETP.LT.AND P4, PT, R7, 0x20000, !P0 ;  /* 0x000200000700780c */ /* 0x000fe20004781270 */
[----:B------:R-:W-:Y:S01]  /*0460*/  IMAD.WIDE R20, R21, 0x4, R12 ;  /* 0x0000000415147825 */ /* 0x000fe200078e020c */
[C---:B------:R-:W-:Y:S01]  /*0470*/  LOP3.LUT R7, R5.reuse, 0xd0, RZ, 0xfc, !PT ;  /* 0x000000d005077812 */ /* 0x040fe200078efcff */
[----:B------:R1:W5:Y:S01]  /*0480*/  @P3 LDG.E.EL R10, desc[UR6][R14.64] ;  /* 0x000000060e0a3981 */ /* 0x000362000c2e1900 */
[C---:B------:R-:W-:Y:S02]  /*0490*/  ISETP.LT.AND P1, PT, R5.reuse, 0x20000, !P0 ;  /* 0x000200000500780c */ /* 0x040fe40004721270 */
[C---:B------:R-:W-:Y:S01]  /*04a0*/  LOP3.LUT R8, R5.reuse, 0xe0, RZ, 0xfc, !PT ;  /* 0x000000e005087812 */ /* 0x040fe200078efcff */
[----:B------:R1:W5:Y:S01]  /*04b0*/  @P2 LDG.E.EL R9, desc[UR6][R20.64] ;  /* 0x0000000614092981 */ /* 0x000362000c2e1900 */
[----:B------:R-:W-:Y:S01]  /*04c0*/  LOP3.LUT R5, R5, 0xf0, RZ, 0xfc, !PT ;  /* 0x000000f005057812 */ /* 0x000fe200078efcff */
[----:B-1----:R-:W-:Y:S01]  /*04d0*/  VIADD R17, R29, 0x630 ;  /* 0x000006301d117836 */ /* 0x002fe20000000000 */
[----:B------:R-:W-:-:S02]  /*04e0*/  ISETP.LT.AND P3, PT, R7, 0x20000, !P0 ;  /* 0x000200000700780c */ /* 0x000fc40004761270 */
[----:B------:R-:W-:Y:S01]  /*04f0*/  ISETP.LT.AND P2, PT, R8, 0x20000, !P0 ;  /* 0x000200000800780c */ /* 0x000fe20004741270 */
[----:B------:R-:W-:Y:S01]  /*0500*/  VIADD R15, R29, 0x5a0 ;  /* 0x000005a01d0f7836 */ /* 0x000fe20000000000 */
[----:B------:R-:W-:Y:S01]  /*0510*/  ISETP.LT.AND P0, PT, R5, 0x20000, !P0 ;  /* 0x000200000500780c */ /* 0x000fe20004701270 */
[----:B------:R-:W-:Y:S02]  /*0520*/  IMAD.MOV.U32 R5, RZ, RZ, RZ ;  /* 0x000000ffff057224 */ /* 0x000fe400078e00ff */
[----:B------:R-:W-:-:S04]  /*0530*/  IMAD.WIDE R16, R17, 0x4, R12 ;  /* 0x0000000411107825 */ /* 0x000fc800078e020c */
[----:B------:R-:W-:Y:S01]  /*0540*/  IMAD.MOV.U32 R8, RZ, RZ, RZ ;  /* 0x000000ffff087224 */ /* 0x000fe200078e00ff */
[----:B------:R1:W5:Y:S01]  /*0550*/  @P5 LDG.E.EL R5, desc[UR6][R16.64] ;  /* 0x0000000610055981 */ /* 0x000362000c2e1900 */
[----:B------:R-:W-:-:S04]  /*0560*/  IMAD.WIDE R14, R15, 0x4, R12 ;  /* 0x000000040f0e7825 */ /* 0x000fc800078e020c */
[C---:B0-----:R-:W-:Y:S01]  /*0570*/  VIADD R19, R29.reuse, 0x6c0 ;  /* 0x000006c01d137836 */ /* 0x041fe20000000000 */
[----:B------:R0:W5:Y:S01]  /*0580*/  @P6 LDG.E.EL R8, desc[UR6][R14.64] ;  /* 0x000000060e086981 */ /* 0x000162000c2e1900 */
[C---:B------:R-:W-:Y:S02]  /*0590*/  VIADD R27, R29.reuse, 0x750 ;  /* 0x000007501d1b7836 */ /* 0x040fe40000000000 */
[C---:B------:R-:W-:Y:S02]  /*05a0*/  VIADD R21, R29.reuse, 0x7e0 ;  /* 0x000007e01d157836 */ /* 0x040fe40000000000 */
[----:B-1----:R-:W-:Y:S02]  /*05b0*/  VIADD R17, R29, 0x870 ;  /* 0x000008701d117836 */ /* 0x002fe40000000000 */
[----:B------:R-:W-:-:S04]  /*05c0*/  IMAD.WIDE R18, R19, 0x4, R12 ;  /* 0x0000000413127825 */ /* 0x000fc800078e020c */
[----:B------:R-:W-:-:S04]  /*05d0*/  IMAD.WIDE R26, R27, 0x4, R12 ;  /* 0x000000041b1a7825 */ /* 0x000fc800078e020c */
[----:B------:R-:W-:-:S04]  /*05e0*/  IMAD.WIDE R20, R21, 0x4, R12 ;  /* 0x0000000415147825 */ /* 0x000fc800078e020c */
[----:B0-----:R-:W-:-:S04]  /*05f0*/  IMAD.WIDE R14, R29, 0x4, R12 ;  /* 0x000000041d0e7825 */ /* 0x001fc800078e020c */
[----:B------:R-:W-:-:S04]  /*0600*/  IMAD.WIDE R12, R17, 0x4, R12 ;  /* 0x00000004110c7825 */ /* 0x000fc800078e020c */
[----:B------:R-:W-:Y:S02]  /*0610*/  IMAD.MOV.U32 R7, RZ, RZ, RZ ;  /* 0x000000ffff077224 */ /* 0x000fe400078e00ff */
[----:B------:R-:W-:Y:S02]  /*0620*/  IMAD.MOV.U32 R28, RZ, RZ, RZ ;  /* 0x000000ffff1c7224 */ /* 0x000fe400078e00ff */
[----:B------:R-:W-:Y:S02]  /*0630*/  IMAD.MOV.U32 R16, RZ, RZ, RZ ;  /* 0x000000ffff107224 */ /* 0x000fe400078e00ff */
[----:B------:R-:W-:Y:S01]  /*0640*/  IMAD.MOV.U32 R29, RZ, RZ, RZ ;  /* 0x000000ffff1d7224 */ /* 0x000fe200078e00ff */
[----:B------:R0:W5:Y:S01]  /*0650*/  @P4 LDG.E.EL R7, desc[UR6][R18.64] ;  /* 0x0000000612074981 */ /* 0x000162000c2e1900 */
[----:B------:R-:W-:-:S03]  /*0660*/  IMAD.MOV.U32 R17, RZ, RZ, RZ ;  /* 0x000000ffff117224 */ /* 0x000fc600078e00ff */
[----:B------:R-:W5:Y:S04]  /*0670*/  @P3 LDG.E.EL R28, desc[UR6][R26.64] ;  /* 0x000000061a1c3981 */ /* 0x000f68000c2e1900 */
[----:B------:R-:W5:Y:S04]  /*0680*/  @P2 LDG.E.EL R16, desc[UR6][R20.64] ;  /* 0x0000000614102981 */ /* 0x000f68000c2e1900 */
[----:B------:R-:W5:Y:S04]  /*0690*/  @P1 LDG.E.EL R29, desc[UR6][R14.64] ;  /* 0x000000060e1d1981 */ /* 0x000f68000c2e1900 */
[----:B------:R1:W5:Y:S01]  /*06a0*/  @P0 LDG.E.EL R17, desc[UR6][R12.64] ;  /* 0x000000060c110981 */ /* 0x000362000c2e1900 */
[----:B0-----:R-:W0:Y:S01]  /*06b0*/  S2R R18, SR_TID.X ;  /* 0x0000000000127919 */ /* 0x001e220000002100 */
[----:B------:R-:W0:Y:S01]  /*06c0*/  S2UR UR5, SR_CgaCtaId ;  /* 0x00000000000579c3 */ /* 0x000e220000008800 */
[----:B------:R-:W-:Y:S01]  /*06d0*/  UMOV UR4, 0x400 ;  /* 0x0000040000047882 */ /* 0x000fe20000000000 */
[----:B-1----:R-:W-:Y:S01]  /*06e0*/  IMAD.SHL.U32 R12, R3, 0x4, RZ ;  /* 0x00000004030c7824 */ /* 0x002fe200078e00ff */
[----:B0-----:R-:W-:Y:S01]  /*06f0*/  UPRMT UR4, UR5, 0x654, UR4 ;  /* 0x0000065405047896 */ /* 0x001fe20008000004 */
[----:B------:R-:W-:Y:S01]  /*0700*/  IMAD.SHL.U32 R19, R18, 0x100, RZ ;  /* 0x0000010012137824 */ /* 0x000fe200078e00ff */
[----:B------:R-:W-:-:S04]  /*0710*/  SHF.R.U32.HI R26, RZ, 0x4, R18 ;  /* 0x00000004ff1a7819 */ /* 0x000fc80000011612 */
[----:B------:R-:W-:Y:S02]  /*0720*/  SGXT.U32 R20, R26, 0x4 ;  /* 0x000000041a14781a */ /* 0x000fe40000000000 */
[----:B------:R-:W-:-:S04]  /*0730*/  LOP3.LUT R19, R19, 0xf00, RZ, 0xc0, !PT ;  /* 0x00000f0013137812 */ /* 0x000fc800078ec0ff */
[C---:B------:R-:W-:Y:S02]  /*0740*/  LOP3.LUT R20, R19.reuse, R20, RZ, 0xfc, !PT ;  /* 0x0000001413147212 */ /* 0x040fe400078efcff */
[----:B------:R-:W-:-:S05]  /*0750*/  LEA.HI R19, R19, UR4, RZ, 0x1c ;  /* 0x0000000413137c11 */ /* 0x000fca000f8fe0ff */
[----:B------:R-:W-:Y:S01]  /*0760*/  IMAD R20, R20, 0x4, R19 ;  /* 0x0000000414147824 */ /* 0x000fe200078e0213 */
[----:B------:R-:W-:Y:S02]  /*0770*/  LOP3.LUT R13, R12, 0xfc, RZ, 0xc0, !PT ;  /* 0x000000fc0c0d7812 */ /* 0x000fe400078ec0ff */
[----:B------:R-:W-:-:S04]  /*0780*/  SHF.R.U32.HI R12, RZ, 0x2, R18 ;  /* 0x00000002ff0c7819 */ /* 0x000fc80000011612 */
[----:B------:R-:W-:Y:S02]  /*0790*/  LOP3.LUT R12, R12, 0x30, RZ, 0xc0, !PT ;  /* 0x000000300c0c7812 */ /* 0x000fe400078ec0ff */
[----:B------:R-:W-:Y:S02]  /*07a0*/  PRMT R4, R13, 0x6540, R4 ;  /* 0x000065400d047816 */ /* 0x000fe40000000004 */
[----:B------:R-:W-:-:S04]  /*07b0*/  SHF.R.U32.HI R3, RZ, 0x6, R3 ;  /* 0x00000006ff037819 */ /* 0x000fc80000011603 */
[----:B------:R-:W-:Y:S02]  /*07c0*/  SGXT.U32 R3, R3, 0x2 ;  /* 0x000000020303781a */ /* 0x000fe40000000000 */
[----:B------:R-:W-:-:S04]  /*07d0*/  ISETP.GE.AND P0, PT, R4, 0x20000, PT ;  /* 0x000200000400780c */ /* 0x000fc80003f06270 */
[----:B------:R-:W-:Y:S01]  /*07e0*/  ISETP.LT.AND P3, PT, R2, RZ, !P0 ;  /* 0x000000ff0200720c */ /* 0x000fe20004761270 */
[----:B--2---:R0:W-:Y:S04]  /*07f0*/  STS [R20+0x40], R0 ;  /* 0x0000400014007388 */ /* 0x0041e80000000800 */
[----:B----4-:R-:W-:Y:S04]  /*0800*/  STS [R20+0x80], R6 ;  /* 0x0000800614007388 */ /* 0x010fe80000000800 */
[----:B------:R-:W-:Y:S04]  /*0810*/  STS [R20+0xc0], R25 ;  /* 0x0000c01914007388 */ /* 0x000fe80000000800 */
[----:B------:R-:W-:Y:S04]  /*0820*/  STS [R20+0x100], R24 ;  /* 0x0001001814007388 */ /* 0x000fe80000000800 */
[----:B---3--:R-:W-:Y:S04]  /*0830*/  STS [R20+0x140], R23 ;  /* 0x0001401714007388 */ /* 0x008fe80000000800 */
[----:B-----5:R1:W-:Y:S04]  /*0840*/  STS [R20+0x180], R22 ;  /* 0x0001801614007388 */ /* 0x0203e80000000800 */
[----:B------:R2:W-:Y:S04]  /*0850*/  STS [R20+0x1c0], R11 ;  /* 0x0001c00b14007388 */ /* 0x0005e80000000800 */
[----:B------:R-:W-:Y:S04]  /*0860*/  STS [R20+0x200], R10 ;  /* 0x0002000a14007388 */ /* 0x000fe80000000800 */
[----:B------:R-:W-:Y:S01]  /*0870*/  STS [R20+0x240], R9 ;  /* 0x0002400914007388 */ /* 0x000fe20000000800 */
[----:B0-----:R-:W-:Y:S01]  /*0880*/  IMAD.SHL.U32 R0, R18, 0x4, RZ ;  /* 0x0000000412007824 */ /* 0x001fe200078e00ff */
[----:B-1----:R-:W0:Y:S02]  /*0890*/  LDC.64 R22, c[0x0][0x218] ;  /* 0x00008600ff167b82 */ /* 0x002e240000000a00 */
[----:B------:R1:W-:Y:S04]  /*08a0*/  STS [R20+0x2c0], R5 ;  /* 0x0002c00514007388 */ /* 0x0003e80000000800 */
[----:B------:R-:W-:Y:S01]  /*08b0*/  STS [R20+0x280], R8 ;  /* 0x0002800814007388 */ /* 0x000fe20000000800 */
[----:B------:R-:W-:Y:S01]  /*08c0*/  LOP3.LUT R0, R0, 0x3fc, RZ, 0xc0, !PT ;  /* 0x000003fc00007812 */ /* 0x000fe200078ec0ff */
[----:B--2---:R-:W-:-:S03]  /*08d0*/  VIADD R11, R12, UR4 ;  /* 0x000000040c0b7c36 */ /* 0x004fc60008000000 */
[C---:B-1----:R-:W-:Y:S01]  /*08e0*/  LOP3.LUT R5, R0.reuse, 0x400, RZ, 0xfc, !PT ;  /* 0x0000040000057812 */ /* 0x042fe200078efcff */
[----:B------:R-:W-:-:S03]  /*08f0*/  IMAD R11, R0, 0x4, R11 ;  /* 0x00000004000b7824 */ /* 0x000fc600078e020b */
[----:B------:R-:W-:Y:S01]  /*0900*/  SHF.R.U32.HI R6, RZ, 0x4, R5 ;  /* 0x00000004ff067819 */ /* 0x000fe20000011605 */
[----:B------:R1:W-:Y:S04]  /*0910*/  STS [R20+0x300], R7 ;  /* 0x0003000714007388 */ /* 0x0003e80000000800 */
[----:B------:R-:W-:Y:S04]  /*0920*/  STS [R20+0x340], R28 ;  /* 0x0003401c14007388 */ /* 0x000fe80000000800 */
[----:B------:R-:W-:Y:S04]  /*0930*/  STS [R20+0x380], R16 ;  /* 0x0003801014007388 */ /* 0x000fe80000000800 */
[----:B------:R-:W-:Y:S04]  /*0940*/  STS [R20], R29 ;  /* 0x0000001d14007388 */ /* 0x000fe80000000800 */
[----:B------:R0:W-:Y:S01]  /*0950*/  STS [R20+0x3c0], R17 ;  /* 0x0003c01114007388 */ /* 0x0001e20000000800 */
[----:B------:R-:W-:Y:S01]  /*0960*/  BAR.SYNC.DEFER_BLOCKING 0x0 ;  /* 0x0000000000007b1d */ /* 0x000fe20000010000 */
[----:B-1----:R-:W-:-:S02]  /*0970*/  LOP3.LUT R7, R0, 0x800, RZ, 0xfc, !PT ;  /* 0x0000080000077812 */ /* 0x002fc400078efcff */
[----:B------:R-:W-:Y:S02]  /*0980*/  LOP3.LUT R8, R0, 0xc00, RZ, 0xfc, !PT ;  /* 0x00000c0000087812 */ /* 0x000fe400078efcff */
[----:B------:R-:W-:Y:S02]  /*0990*/  LOP3.LUT R6, R6, 0x70, RZ, 0xc0, !PT ;  /* 0x0000007006067812 */ /* 0x000fe400078ec0ff */
[----:B------:R-:W-:Y:S02]  /*09a0*/  SHF.R.S32.HI R5, RZ, 0x1f, R4 ;  /* 0x0000001fff057819 */ /* 0x000fe40000011404 */
[----:B------:R-:W-:Y:S02]  /*09b0*/  SHF.R.U32.HI R7, RZ, 0x4, R7 ;  /* 0x00000004ff077819 */ /* 0x000fe40000011607 */
[----:B------:R-:W-:Y:S01]  /*09c0*/  SHF.R.U32.HI R8, RZ, 0x4, R8 ;  /* 0x00000004ff087819 */ /* 0x000fe20000011608 */
[----:B------:R-:W-:Y:S01]  /*09d0*/  VIADD R9, R6, UR4 ;  /* 0x0000000406097c36 */ /* 0x000fe20008000000 */
[----:B------:R-:W-:-:S02]  /*09e0*/  LEA.HI R5, R5, R4, RZ, 0x8 ;  /* 0x0000000405057211 */ /* 0x000fc400078f40ff */
[----:B------:R-:W-:Y:S01]  /*09f0*/  LOP3.LUT R6, R7, 0xb0, RZ, 0xc0, !PT ;  /* 0x000000b007067812 */ /* 0x000fe200078ec0ff */
[----:B------:R-:W1:Y:S01]  /*0a00*/  LDS.128 R16, [R11] ;  /* 0x000000000b107984 */ /* 0x000e620000000c00 */
[----:B------:R-:W-:Y:S01]  /*0a10*/  LOP3.LUT R8, R8, 0xf0, RZ, 0xc0, !PT ;  /* 0x000000f008087812 */ /* 0x000fe200078ec0ff */
[----:B------:R-:W-:Y:S01]  /*0a20*/  IMAD R12, R0, 0x4, R9 ;  /* 0x00000004000c7824 */ /* 0x000fe200078e0209 */
[----:B------:R-:W-:Y:S02]  /*0a30*/  LOP3.LUT R7, R5, 0xffffff00, RZ, 0xc0, !PT ;  /* 0xffffff0005077812 */ /* 0x000fe400078ec0ff */
[----:B------:R-:W-:Y:S01]  /*0a40*/  SHF.R.S32.HI R24, RZ, 0x8, R5 ;  /* 0x00000008ff187819 */ /* 0x000fe20000011405 */
[----:B------:R-:W-:Y:S02]  /*0a50*/  VIADD R5, R6, UR4 ;  /* 0x0000000406057c36 */ /* 0x000fe40008000000 */
[----:B------:R-:W-:Y:S01]  /*0a60*/  VIADD R9, R8, UR4 ;  /* 0x0000000408097c36 */ /* 0x000fe20008000000 */
[----:B------:R-:W2:Y:S01]  /*0a70*/  LDS.128 R12, [R12+0x1000] ;  /* 0x001000000c0c7984 */ /* 0x000ea20000000c00 */
[----:B------:R-:W-:-:S02]  /*0a80*/  IMAD R8, R0, 0x4, R5 ;  /* 0x0000000400087824 */ /* 0x000fc400078e0205 */
[----:B------:R-:W-:Y:S02]  /*0a90*/  IMAD.IADD R7, R4, 0x1, -R7 ;  /* 0x0000000104077824 */ /* 0x000fe400078e0a07 */
[----:B------:R-:W-:Y:S01]  /*0aa0*/  IMAD R5, R0, 0x4, R9 ;  /* 0x0000000400057824 */ /* 0x000fe200078e0209 */
[----:B------:R-:W-:Y:S01]  /*0ab0*/  LOP3.LUT R25, R2, R3, RZ, 0xfc, !PT ;  /* 0x0000000302197212 */ /* 0x000fe200078efcff */
[----:B------:R-:W-:Y:S01]  /*0ac0*/  IMAD R24, R24, 0x900, R7 ;  /* 0x0000090018187824 */ /* 0x000fe200078e0207 */
[----:B------:R-:W3:Y:S04]  /*0ad0*/  LDS.128 R8, [R8+0x2000] ;  /* 0x0020000008087984 */ /* 0x000ee80000000c00 */
[----:B------:R-:W4:Y:S01]  /*0ae0*/  LDS.128 R4, [R5+0x3000] ;  /* 0x0030000005047984 */ /* 0x000f220000000c00 */
[C---:B------:R-:W-:Y:S01]  /*0af0*/  ISETP.LT.AND P1, PT, R25.reuse, 0x9, !P0 ;  /* 0x000000091900780c */ /* 0x040fe20004721270 */
[----:B------:R-:W-:-:S04]  /*0b00*/  IMAD R3, R25, 0x100, R24 ;  /* 0x0000010019037824 */ /* 0x000fc800078e0218 */
[----:B0-----:R-:W-:Y:S01]  /*0b10*/  IMAD.WIDE R20, R3, 0x4, R22 ;  /* 0x0000000403147825 */ /* 0x001fe200078e0216 */
[C---:B------:R-:W-:Y:S02]  /*0b20*/  LOP3.LUT R27, R25.reuse, 0x4, RZ, 0xfc, !PT ;  /* 0x00000004191b7812 */ /* 0x040fe400078efcff */
[----:B------:R-:W-:-:S05]  /*0b30*/  LOP3.LUT R25, R25, 0x8, RZ, 0xfc, !PT ;  /* 0x0000000819197812 */ /* 0x000fca00078efcff */
[----:B-1----:R0:W-:Y:S01]  /*0b40*/  @P1 STG.E.128 desc[UR6][R20.64], R16 ;  /* 0x0000001014001986 */ /* 0x0021e2000c101d06 */
[----:B------:R-:W-:Y:S02]  /*0b50*/  ISETP.LT.AND P2, PT, R27, 0x9, !P0 ;  /* 0x000000091b00780c */ /* 0x000fe40004741270 */
[----:B------:R-:W-:Y:S01]  /*0b60*/  ISETP.LT.AND P0, PT, R25, 0x9, !P0 ;  /* 0x000000091900780c */ /* 0x000fe20004701270 */
[--C-:B------:R-:W-:Y:S01]  /*0b70*/  IMAD R0, R27, 0x100, R24.reuse ;  /* 0x000001001b007824 */ /* 0x100fe200078e0218 */
[----:B0-----:R-:W0:Y:S01]  /*0b80*/  LDC.64 R20, c[0x0][0x220] ;  /* 0x00008800ff147b82 */ /* 0x001e220000000a00 */
[----:B------:R-:W-:Y:S02]  /*0b90*/  IMAD R2, R25, 0x100, R24 ;  /* 0x0000010019027824 */ /* 0x000fe400078e0218 */
[----:B------:R-:W-:Y:S02]  /*0ba0*/  VIADD R27, R3, 0xc00 ;  /* 0x00000c00031b7836 */ /* 0x000fe40000000000 */
[----:B------:R-:W-:-:S04]  /*0bb0*/  IMAD.WIDE R28, R0, 0x4, R22 ;  /* 0x00000004001c7825 */ /* 0x000fc800078e0216 */
[--C-:B------:R-:W-:Y:S01]  /*0bc0*/  IMAD.WIDE R24, R2, 0x4, R22.reuse ;  /* 0x0000000402187825 */ /* 0x100fe200078e0216 */
[----:B--2---:R-:W-:Y:S03]  /*0bd0*/  @P2 STG.E.128 desc[UR6][R28.64], R12 ;  /* 0x0000000c1c002986 */ /* 0x004fe6000c101d06 */
[----:B------:R-:W-:Y:S01]  /*0be0*/  IMAD.WIDE R22, R27, 0x4, R22 ;  /* 0x000000041b167825 */ /* 0x000fe200078e0216 */
[----:B---3--:R0:W-:Y:S04]  /*0bf0*/  @P0 STG.E.128 desc[UR6][R24.64], R8 ;  /* 0x0000000818000986 */ /* 0x0081e8000c101d06 */
[----:B----4-:R1:W-:Y:S01]  /*0c00*/  @P3 STG.E.128 desc[UR6][R22.64], R4 ;  /* 0x0000000416003986 */ /* 0x0103e2000c101d06 */
[----:B0-----:R-:W-:-:S04]  /*0c10*/  IMAD.WIDE R24, R0, 0x4, R20 ;  /* 0x0000000400187825 */ /* 0x001fc800078e0214 */
[----:B-1----:R-:W-:-:S04]  /*0c20*/  IMAD.WIDE R22, R3, 0x4, R20 ;  /* 0x0000000403167825 */ /* 0x002fc800078e0214 */
[--C-:B------:R-:W-:Y:S01]  /*0c30*/  IMAD.WIDE R2, R2, 0x4, R20.reuse ;  /* 0x0000000402027825 */ /* 0x100fe200078e0214 */
[----:B------:R0:W-:Y:S04]  /*0c40*/  @P1 STG.E.128 desc[UR6][R22.64], R16 ;  /* 0x0000001016001986 */ /* 0x0001e8000c101d06 */
[----:B------:R0:W-:Y:S01]  /*0c50*/  @P2 STG.E.128 desc[UR6][R24.64], R12 ;  /* 0x0000000c18002986 */ /* 0x0001e2000c101d06 */
[----:B------:R-:W-:-:S03]  /*0c60*/  IMAD.WIDE R20, R27, 0x4, R20 ;  /* 0x000000041b147825 */ /* 0x000fc600078e0214 */
[----:B------:R0:W-:Y:S02]  /*0c70*/  @P0 STG.E.128 desc[UR6][R2.64], R8 ;  /* 0x0000000802000986 */ /* 0x0001e4000c101d06 */
[----:B0-----:R-:W-:Y:S05]  /*0c80*/  @!P3 EXIT ;  /* 0x000000000000b94d */ /* 0x001fea0003800000 */
[----:B------:R-:W-:Y:S01]  /*0c90*/  STG.E.128 desc[UR6][R20.64], R4 ;  /* 0x0000000414007986 */ /* 0x000fe2000c101d06 */
[----:B------:R-:W-:Y:S05]  /*0ca0*/  EXIT ;  /* 0x000000000000794d */ /* 0x000fea0003800000 */
.L_x_0:
[----:B------:R-:W-:-:S00]  /*0cb0*/  BRA `(.L_x_0) ;  /* 0xfffffffc00fc7947 */ /* 0x000fc0000383ffff */
[----:B------:R-:W-:-:S00]  /*0cc0*/  NOP ;  /* 0x0000000000007918 */ /* 0x000fc00000000000 */
        /* <DEDUP_REMOVED lines=11> */
.L_x_1:


//--------------------- .nv.shared.triton_poi_fused_convolution_max_pool2d_with_indices_relu_22 --------------------------
	.section	.nv.shared.triton_poi_fused_convolution_max_pool2d_with_indices_relu_22,"aw",@nobits
	.sectionflags	@""
	.align	16
	.zero		1024


//--------------------- .nv.constant0.triton_poi_fused_convolution_max_pool2d_with_indices_relu_22 --------------------------
	.section	.nv.constant0.triton_poi_fused_convolution_max_pool2d_with_indices_relu_22,"a",@progbits
	.sectionflags	@""
	.align	4
.nv.constant0.triton_poi_fused_convolution_max_pool2d_with_indices_relu_22:
	.zero		560
